//
// Generated by NVIDIA NVVM Compiler
//
// Compiler Build ID: CL-36424714
// Cuda compilation tools, release 13.0, V13.0.88
// Based on NVVM 20.0.0
//

.version 9.0
.target sm_100
.address_size 64

	// .globl	_Z9reduceSumPfi
.extern .shared .align 16 .b8 sdata[];

.visible .entry _Z9reduceSumPfi(
	.param .u64 .ptr .align 1 _Z9reduceSumPfi_param_0,
	.param .u32 _Z9reduceSumPfi_param_1
)
{
	.reg .pred 	%p<6>;
	.reg .b32 	%r<14>;
	.reg .b32 	%f<9>;
	.reg .b64 	%rd<7>;

	ld.param.u64 	%rd2, [_Z9reduceSumPfi_param_0];
	ld.param.u32 	%r8, [_Z9reduceSumPfi_param_1];
	cvta.to.global.u64 	%rd1, %rd2;
	mov.u32 	%r1, %tid.x;
	mov.u32 	%r2, %ctaid.x;
	mov.u32 	%r13, %ntid.x;
	mad.lo.s32 	%r4, %r2, %r13, %r1;
	setp.ge.s32 	%p1, %r4, %r8;
	mov.f32 	%f8, 0f00000000;
	@%p1 bra 	$L__BB0_2;
	mul.wide.s32 	%rd3, %r4, 4;
	add.s64 	%rd4, %rd1, %rd3;
	ld.global.f32 	%f8, [%rd4];
$L__BB0_2:
	shl.b32 	%r9, %r1, 2;
	mov.u32 	%r10, sdata;
	add.s32 	%r5, %r10, %r9;
	st.shared.f32 	[%r5], %f8;
	bar.sync 	0;
	setp.lt.u32 	%p2, %r13, 2;
	@%p2 bra 	$L__BB0_6;
$L__BB0_3:
	shr.u32 	%r7, %r13, 1;
	setp.ge.u32 	%p3, %r1, %r7;
	@%p3 bra 	$L__BB0_5;
	shl.b32 	%r11, %r7, 2;
	add.s32 	%r12, %r5, %r11;
	ld.shared.f32 	%f4, [%r12];
	ld.shared.f32 	%f5, [%r5];
	add.f32 	%f6, %f4, %f5;
	st.shared.f32 	[%r5], %f6;
$L__BB0_5:
	bar.sync 	0;
	setp.gt.u32 	%p4, %r13, 3;
	mov.u32 	%r13, %r7;
	@%p4 bra 	$L__BB0_3;
$L__BB0_6:
	setp.ne.s32 	%p5, %r1, 0;
	@%p5 bra 	$L__BB0_8;
	ld.shared.f32 	%f7, [sdata];
	mul.wide.u32 	%rd5, %r2, 4;
	add.s64 	%rd6, %rd1, %rd5;
	st.global.f32 	[%rd6], %f7;
$L__BB0_8:
	ret;

}


// ===== COMPILED SASS (sm_100) =====

	.target	sm_100

	.elftype	@"ET_EXEC"


//--------------------- .note.nv.tkinfo           --------------------------
	.section	.note.nv.tkinfo,"",@"SHT_NOTE"
	.sectionflags	@"SHF_NOTE_NV_TKINFO"
	.tkinfo
        /*0018*/ 	.word	0x00000002
        /*0030*/ 	.string	""
        /*0030*/ 	.string	"ptxas"
        /*0030*/ 	.string	"Cuda compilation tools, release 13.0, V13.0.88"
        /*0030*/ 	.string	"Build cuda_13.0.r13.0/compiler.36424714_0"
        /*0030*/ 	.string	"-arch sm_100 -m 64 "



//--------------------- .note.nv.cuinfo           --------------------------
	.section	.note.nv.cuinfo,"",@"SHT_NOTE"
	.sectionflags	@"SHF_NOTE_NV_CUINFO"
        /*0018*/ 	.short	0x0002
        /*001a*/ 	.short	0x0064
        /*001c*/ 	.short	0x0082
	.zero		2


//--------------------- .nv.info                  --------------------------
	.section	.nv.info,"",@"SHT_CUDA_INFO"
	.align	4


	//----- nvinfo : EIATTR_REGCOUNT
	.align		4
        /*0000*/ 	.byte	0x04, 0x2f
        /*0002*/ 	.short	(.L_1 - .L_0)
	.align		4
.L_0:
        /*0004*/ 	.word	index@(_Z9reduceSumPfi)
        /*0008*/ 	.word	0x0000000b


	//----- nvinfo : EIATTR_FRAME_SIZE
	.align		4
.L_1:
        /*000c*/ 	.byte	0x04, 0x11
        /*000e*/ 	.short	(.L_3 - .L_2)
	.align		4
.L_2:
        /*0010*/ 	.word	index@(_Z9reduceSumPfi)
        /*0014*/ 	.word	0x00000000


	//----- nvinfo : EIATTR_MIN_STACK_SIZE
	.align		4
.L_3:
        /*0018*/ 	.byte	0x04, 0x12
        /*001a*/ 	.short	(.L_5 - .L_4)
	.align		4
.L_4:
        /*001c*/ 	.word	index@(_Z9reduceSumPfi)
        /*0020*/ 	.word	0x00000000
.L_5:


//--------------------- .nv.compat                --------------------------
	.section	.nv.compat,"",@"SHT_CUDA_COMPAT_INFO"
	.align	4
        /*0000*/ 	.byte	0x02, 0x09, 0x00, 0x00, 0x02, 0x02, 0x01, 0x00, 0x02, 0x05, 0x05, 0x00, 0x03, 0x07, 0x01, 0x01
        /*0010*/ 	.byte	0x02, 0x03, 0x00, 0x00, 0x02, 0x06, 0x01, 0x00, 0x04, 0x0b, 0x08, 0x00, 0x09, 0x00, 0x00, 0x00
        /*0020*/ 	.byte	0x00, 0x00, 0x00, 0x00


//--------------------- .nv.info._Z9reduceSumPfi  --------------------------
	.section	.nv.info._Z9reduceSumPfi,"",@"SHT_CUDA_INFO"
	.sectionflags	@""
	.align	4


	//----- nvinfo : EIATTR_CUDA_API_VERSION
	.align		4
        /*0000*/ 	.byte	0x04, 0x37
        /*0002*/ 	.short	(.L_7 - .L_6)
.L_6:
        /*0004*/ 	.word	0x00000082


	//----- nvinfo : EIATTR_KPARAM_INFO
	.align		4
.L_7:
        /*0008*/ 	.byte	0x04, 0x17
        /*000a*/ 	.short	(.L_9 - .L_8)
.L_8:
        /*000c*/ 	.word	0x00000000
        /*0010*/ 	.short	0x0001
        /*0012*/ 	.short	0x0008
        /*0014*/ 	.byte	0x00, 0xf0, 0x11, 0x00


	//----- nvinfo : EIATTR_KPARAM_INFO
	.align		4
.L_9:
        /*0018*/ 	.byte	0x04, 0x17
        /*001a*/ 	.short	(.L_11 - .L_10)
.L_10:
        /*001c*/ 	.word	0x00000000
        /*0020*/ 	.short	0x0000
        /*0022*/ 	.short	0x0000
        /*0024*/ 	.byte	0x00, 0xf5, 0x21, 0x00


	//----- nvinfo : EIATTR_SPARSE_MMA_MASK
	.align		4
.L_11:
        /*0028*/ 	.byte	0x03, 0x50
        /*002a*/ 	.short	0x0000


	//----- nvinfo : EIATTR_MAXREG_COUNT
	.align		4
        /*002c*/ 	.byte	0x03, 0x1b
        /*002e*/ 	.short	0x00ff


	//----- nvinfo : EIATTR_NUM_BARRIERS
	.align		4
        /*0030*/ 	.byte	0x02, 0x4c
        /*0032*/ 	.byte	0x01
	.zero		1


	//----- nvinfo : EIATTR_MERCURY_ISA_VERSION
	.align		4
        /*0034*/ 	.byte	0x03, 0x5f
        /*0036*/ 	.short	0x0101


	//----- nvinfo : EIATTR_VRC_CTA_INIT_COUNT
	.align		4
        /*0038*/ 	.byte	0x02, 0x4a
	.zero		1
	.zero		1


	//----- nvinfo : EIATTR_EXIT_INSTR_OFFSETS
	.align		4
        /*003c*/ 	.byte	0x04, 0x1c
        /*003e*/ 	.short	(.L_13 - .L_12)


	//   ....[0]....
.L_12:
        /*0040*/ 	.word	0x00000210


	//   ....[1]....
        /*0044*/ 	.word	0x00000290


	//----- nvinfo : EIATTR_CBANK_PARAM_SIZE
	.align		4
.L_13:
        /*0048*/ 	.byte	0x03, 0x19
        /*004a*/ 	.short	0x000c


	//----- nvinfo : EIATTR_PARAM_CBANK
	.align		4
        /*004c*/ 	.byte	0x04, 0x0a
        /*004e*/ 	.short	(.L_15 - .L_14)
	.align		4
.L_14:
        /*0050*/ 	.word	index@(.nv.constant0._Z9reduceSumPfi)
        /*0054*/ 	.short	0x0380
        /*0056*/ 	.short	0x000c


	//----- nvinfo : EIATTR_SW_WAR
	.align		4
.L_15:
        /*0058*/ 	.byte	0x04, 0x36
        /*005a*/ 	.short	(.L_17 - .L_16)
.L_16:
        /*005c*/ 	.word	0x00000008
.L_17:


//--------------------- .nv.callgraph             --------------------------
	.section	.nv.callgraph,"",@"SHT_CUDA_CALLGRAPH"
	.align	4
	.sectionentsize	8
	.align		4
        /*0000*/ 	.word	0x00000000
	.align		4
        /*0004*/ 	.word	0xffffffff
	.align		4
        /*0008*/ 	.word	0x00000000
	.align		4
        /*000c*/ 	.word	0xfffffffe
	.align		4
        /*0010*/ 	.word	0x00000000
	.align		4
        /*0014*/ 	.word	0xfffffffd
	.align		4
        /*0018*/ 	.word	0x00000000
	.align		4
        /*001c*/ 	.word	0xfffffffc


//--------------------- .text._Z9reduceSumPfi     --------------------------
	.section	.text._Z9reduceSumPfi,"ax",@progbits
	.align	128
        .global         _Z9reduceSumPfi
        .type           _Z9reduceSumPfi,@function
        .size           _Z9reduceSumPfi,(.L_x_3 - _Z9reduceSumPfi)
        .other          _Z9reduceSumPfi,@"STO_CUDA_ENTRY STV_DEFAULT"
_Z9reduceSumPfi:
.text._Z9reduceSumPfi:
[----:B------:R-:W-:Y:S01]  /*0000*/  LDC R1, c[0x0][0x37c] ;  /* 0x0000df00ff017b82 */ /* 0x000fe20000000800 */
[----:B------:R-:W0:Y:S01]  /*0010*/  S2R R6, SR_TID.X ;  /* 0x0000000000067919 */ /* 0x000e220000002100 */
[----:B------:R-:W0:Y:S01]  /*0020*/  LDCU UR8, c[0x0][0x360] ;  /* 0x00006c00ff0877ac */ /* 0x000e220008000800 */
[----:B------:R-:W-:Y:S01]  /*0030*/  IMAD.MOV.U32 R4, RZ, RZ, RZ ;  /* 0x000000ffff047224 */ /* 0x000fe200078e00ff */
[----:B------:R-:W0:Y:S01]  /*0040*/  S2R R7, SR_CTAID.X ;  /* 0x0000000000077919 */ /* 0x000e220000002500 */
[----:B------:R-:W1:Y:S01]  /*0050*/  LDCU UR4, c[0x0][0x388] ;  /* 0x00007100ff0477ac */ /* 0x000e620008000800 */
[----:B------:R-:W2:Y:S01]  /*0060*/  LDCU.64 UR6, c[0x0][0x358] ;  /* 0x00006b00ff0677ac */ /* 0x000ea20008000a00 */
[----:B0-----:R-:W-:-:S05]  /*0070*/  IMAD R5, R7, UR8, R6 ;  /* 0x0000000807057c24 */ /* 0x001fca000f8e0206 */
[----:B-1----:R-:W-:-:S13]  /*0080*/  ISETP.GE.AND P0, PT, R5, UR4, PT ;  /* 0x0000000405007c0c */ /* 0x002fda000bf06270 */
[----:B------:R-:W0:Y:S02]  /*0090*/  @!P0 LDC.64 R2, c[0x0][0x380] ;  /* 0x0000e000ff028b82 */ /* 0x000e240000000a00 */
[----:B0-----:R-:W-:-:S05]  /*00a0*/  @!P0 IMAD.WIDE R2, R5, 0x4, R2 ;  /* 0x0000000405028825 */ /* 0x001fca00078e0202 */
[----:B--2---:R-:W2:Y:S01]  /*00b0*/  @!P0 LDG.E R4, desc[UR6][R2.64] ;  /* 0x0000000602048981 */ /* 0x004ea2000c1e1900 */
[----:B------:R-:W0:Y:S01]  /*00c0*/  S2UR UR5, SR_CgaCtaId ;  /* 0x00000000000579c3 */ /* 0x000e220000008800 */
[----:B------:R-:W-:Y:S01]  /*00d0*/  IMAD.U32 R0, RZ, RZ, UR8 ;  /* 0x00000008ff007e24 */ /* 0x000fe2000f8e00ff */
[----:B------:R-:W-:Y:S01]  /*00e0*/  UMOV UR4, 0x400 ;  /* 0x0000040000047882 */ /* 0x000fe20000000000 */
[----:B------:R-:W-:-:S03]  /*00f0*/  ISETP.NE.AND P0, PT, R6, RZ, PT ;  /* 0x000000ff0600720c */ /* 0x000fc60003f05270 */
[----:B------:R-:W-:Y:S01]  /*0100*/  ISETP.GE.U32.AND P1, PT, R0, 0x2, PT ;  /* 0x000000020000780c */ /* 0x000fe20003f26070 */
[----:B0-----:R-:W-:-:S06]  /*0110*/  ULEA UR4, UR5, UR4, 0x18 ;  /* 0x0000000405047291 */ /* 0x001fcc000f8ec0ff */
[----:B------:R-:W-:-:S05]  /*0120*/  LEA R5, R6, UR4, 0x2 ;  /* 0x0000000406057c11 */ /* 0x000fca000f8e10ff */
[----:B--2---:R0:W-:Y:S01]  /*0130*/  STS [R5], R4 ;  /* 0x0000000405007388 */ /* 0x0041e20000000800 */
[----:B------:R-:W-:Y:S06]  /*0140*/  BAR.SYNC.DEFER_BLOCKING 0x0 ;  /* 0x0000000000007b1d */ /* 0x000fec0000010000 */
[----:B------:R-:W-:Y:S05]  /*0150*/  @!P1 BRA `(.L_x_0) ;  /* 0x00000000002c9947 */ /* 0x000fea0003800000 */
.L_x_1:
[----:B------:R-:W-:-:S04]  /*0160*/  SHF.R.U32.HI R8, RZ, 0x1, R0 ;  /* 0x00000001ff087819 */ /* 0x000fc80000011600 */
[----:B------:R-:W-:-:S13]  /*0170*/  ISETP.GE.U32.AND P1, PT, R6, R8, PT ;  /* 0x000000080600720c */ /* 0x000fda0003f26070 */
[----:B------:R-:W-:Y:S01]  /*0180*/  @!P1 LEA R2, R8, R5, 0x2 ;  /* 0x0000000508029211 */ /* 0x000fe200078e10ff */
[----:B------:R-:W-:Y:S05]  /*0190*/  @!P1 LDS R3, [R5] ;  /* 0x0000000005039984 */ /* 0x000fea0000000800 */
[----:B------:R-:W0:Y:S02]  /*01a0*/  @!P1 LDS R2, [R2] ;  /* 0x0000000002029984 */ /* 0x000e240000000800 */
[----:B0-----:R-:W-:-:S05]  /*01b0*/  @!P1 FADD R4, R2, R3 ;  /* 0x0000000302049221 */ /* 0x001fca0000000000 */
[----:B------:R1:W-:Y:S01]  /*01c0*/  @!P1 STS [R5], R4 ;  /* 0x0000000405009388 */ /* 0x0003e20000000800 */
[----:B------:R-:W-:Y:S01]  /*01d0*/  BAR.SYNC.DEFER_BLOCKING 0x0 ;  /* 0x0000000000007b1d */ /* 0x000fe20000010000 */
[----:B------:R-:W-:Y:S01]  /*01e0*/  ISETP.GT.U32.AND P1, PT, R0, 0x3, PT ;  /* 0x000000030000780c */ /* 0x000fe20003f24070 */
[----:B------:R-:W-:-:S12]  /*01f0*/  IMAD.MOV.U32 R0, RZ, RZ, R8 ;  /* 0x000000ffff007224 */ /* 0x000fd800078e0008 */
[----:B-1----:R-:W-:Y:S05]  /*0200*/  @P1 BRA `(.L_x_1) ;  /* 0xfffffffc00d41947 */ /* 0x002fea000383ffff */
.L_x_0:
[----:B------:R-:W-:Y:S05]  /*0210*/  @P0 EXIT ;  /* 0x000000000000094d */ /* 0x000fea0003800000 */
[----:B------:R-:W1:Y:S01]  /*0220*/  S2UR UR5, SR_CgaCtaId ;  /* 0x00000000000579c3 */ /* 0x000e620000008800 */
[----:B------:R-:W-:-:S07]  /*0230*/  UMOV UR4, 0x400 ;  /* 0x0000040000047882 */ /* 0x000fce0000000000 */
[----:B------:R-:W2:Y:S01]  /*0240*/  LDC.64 R2, c[0x0][0x380] ;  /* 0x0000e000ff027b82 */ /* 0x000ea20000000a00 */
[----:B-1----:R-:W-:Y:S01]  /*0250*/  ULEA UR4, UR5, UR4, 0x18 ;  /* 0x0000000405047291 */ /* 0x002fe2000f8ec0ff */
[----:B--2---:R-:W-:-:S08]  /*0260*/  IMAD.WIDE.U32 R2, R7, 0x4, R2 ;  /* 0x0000000407027825 */ /* 0x004fd000078e0002 */
[----:B0-----:R-:W0:Y:S04]  /*0270*/  LDS R5, [UR4] ;  /* 0x00000004ff057984 */ /* 0x001e280008000800 */
[----:B0-----:R-:W-:Y:S01]  /*0280*/  STG.E desc[UR6][R2.64], R5 ;  /* 0x0000000502007986 */ /* 0x001fe2000c101906 */
[----:B------:R-:W-:Y:S05]  /*0290*/  EXIT ;  /* 0x000000000000794d */ /* 0x000fea0003800000 */
.L_x_2:
[----:B------:R-:W-:-:S00]  /*02a0*/  BRA `(.L_x_2) ;  /* 0xfffffffc00fc7947 */ /* 0x000fc0000383ffff */
[----:B------:R-:W-:-:S00]  /*02b0*/  NOP ;  /* 0x0000000000007918 */ /* 0x000fc00000000000 */
        /* <DEDUP_REMOVED lines=12> */
.L_x_3:


//--------------------- .nv.shared._Z9reduceSumPfi --------------------------
	.section	.nv.shared._Z9reduceSumPfi,"aw",@nobits
	.sectionflags	@""
	.align	16
	.zero		1024


//--------------------- .nv.shared.reserved.0     --------------------------
	.section	.nv.shared.reserved.0,"aw",@nobits
	.weak		__nv_reservedSMEM_offset_0_alias
	.size		__nv_reservedSMEM_offset_0_alias, 0, 64
	.other		__nv_reservedSMEM_offset_0_alias,@"STO_CUDA_RESERVED_SHARED STV_DEFAULT"
__nv_reservedSMEM_offset_0_alias:
	.zero		0
	.zero		64


//--------------------- .nv.constant0._Z9reduceSumPfi --------------------------
	.section	.nv.constant0._Z9reduceSumPfi,"a",@progbits
	.sectionflags	@""
	.align	4
.nv.constant0._Z9reduceSumPfi:
	.zero		908


//--------------------- SYMBOLS --------------------------

	.type		.nv.reservedSmem.offset0,@object
	.size		.nv.reservedSmem.offset0,0x4
	.type		.nv.reservedSmem.cap,@object
	.size		.nv.reservedSmem.cap,0x4
